//
// Generated by NVIDIA NVVM Compiler
//
// Compiler Build ID: CL-36424714
// Cuda compilation tools, release 13.0, V13.0.88
// Based on NVVM 20.0.0
//

.version 9.0
.target sm_100
.address_size 64

	// .globl	_Z4atbtPKdS0_Pdiii

.visible .entry _Z4atbtPKdS0_Pdiii(
	.param .u64 .ptr .align 1 _Z4atbtPKdS0_Pdiii_param_0,
	.param .u64 .ptr .align 1 _Z4atbtPKdS0_Pdiii_param_1,
	.param .u64 .ptr .align 1 _Z4atbtPKdS0_Pdiii_param_2,
	.param .u32 _Z4atbtPKdS0_Pdiii_param_3,
	.param .u32 _Z4atbtPKdS0_Pdiii_param_4,
	.param .u32 _Z4atbtPKdS0_Pdiii_param_5
)
{
	.reg .pred 	%p<25>;
	.reg .b32 	%r<81>;
	.reg .b64 	%rd<118>;
	.reg .b64 	%fd<181>;

	ld.param.u64 	%rd10, [_Z4atbtPKdS0_Pdiii_param_0];
	ld.param.u64 	%rd11, [_Z4atbtPKdS0_Pdiii_param_1];
	ld.param.u32 	%r36, [_Z4atbtPKdS0_Pdiii_param_3];
	ld.param.u32 	%r39, [_Z4atbtPKdS0_Pdiii_param_4];
	ld.param.u32 	%r38, [_Z4atbtPKdS0_Pdiii_param_5];
	cvta.to.global.u64 	%rd1, %rd11;
	cvta.to.global.u64 	%rd2, %rd10;
	mov.u32 	%r40, %ctaid.y;
	shl.b32 	%r1, %r40, 1;
	mov.u32 	%r42, %ctaid.x;
	mov.u32 	%r43, %ntid.x;
	mov.u32 	%r44, %tid.x;
	mad.lo.s32 	%r2, %r42, %r43, %r44;
	setp.ge.s32 	%p1, %r2, %r36;
	or.b32  	%r3, %r1, 1;
	setp.ge.s32 	%p2, %r3, %r39;
	or.pred  	%p3, %p1, %p2;
	@%p3 bra 	$L__BB0_14;
	setp.lt.s32 	%p16, %r38, 1;
	mov.f64 	%fd171, 0d0000000000000000;
	mov.f64 	%fd172, %fd171;
	@%p16 bra 	$L__BB0_13;
	mul.lo.s32 	%r4, %r38, %r1;
	and.b32  	%r5, %r38, 7;
	setp.lt.u32 	%p17, %r38, 8;
	mov.f64 	%fd172, 0d0000000000000000;
	mov.b32 	%r74, 0;
	mov.f64 	%fd171, %fd172;
	@%p17 bra 	$L__BB0_5;
	and.b32  	%r55, %r38, 2147483640;
	neg.s32 	%r72, %r55;
	mul.lo.s32 	%r71, %r38, %r3;
	mul.wide.u32 	%rd55, %r4, 8;
	add.s64 	%rd56, %rd55, %rd1;
	add.s64 	%rd116, %rd56, 32;
	mov.f64 	%fd172, 0d0000000000000000;
	mul.wide.s32 	%rd61, %r36, 8;
	mov.u32 	%r70, %r2;
$L__BB0_4:
	.pragma "nounroll";
	and.b32  	%r74, %r38, 2147483640;
	mul.wide.s32 	%rd57, %r70, 8;
	add.s64 	%rd58, %rd2, %rd57;
	ld.global.f64 	%fd88, [%rd58];
	ld.global.f64 	%fd89, [%rd116+-32];
	fma.rn.f64 	%fd90, %fd88, %fd89, %fd171;
	mul.wide.u32 	%rd59, %r71, 8;
	add.s64 	%rd60, %rd1, %rd59;
	ld.global.f64 	%fd91, [%rd60];
	fma.rn.f64 	%fd92, %fd88, %fd91, %fd172;
	add.s64 	%rd62, %rd58, %rd61;
	ld.global.f64 	%fd93, [%rd62];
	ld.global.f64 	%fd94, [%rd116+-24];
	fma.rn.f64 	%fd95, %fd93, %fd94, %fd90;
	ld.global.f64 	%fd96, [%rd60+8];
	fma.rn.f64 	%fd97, %fd93, %fd96, %fd92;
	add.s64 	%rd63, %rd62, %rd61;
	ld.global.f64 	%fd98, [%rd63];
	ld.global.f64 	%fd99, [%rd116+-16];
	fma.rn.f64 	%fd100, %fd98, %fd99, %fd95;
	ld.global.f64 	%fd101, [%rd60+16];
	fma.rn.f64 	%fd102, %fd98, %fd101, %fd97;
	add.s64 	%rd64, %rd63, %rd61;
	ld.global.f64 	%fd103, [%rd64];
	ld.global.f64 	%fd104, [%rd116+-8];
	fma.rn.f64 	%fd105, %fd103, %fd104, %fd100;
	ld.global.f64 	%fd106, [%rd60+24];
	fma.rn.f64 	%fd107, %fd103, %fd106, %fd102;
	add.s64 	%rd65, %rd64, %rd61;
	ld.global.f64 	%fd108, [%rd65];
	ld.global.f64 	%fd109, [%rd116];
	fma.rn.f64 	%fd110, %fd108, %fd109, %fd105;
	ld.global.f64 	%fd111, [%rd60+32];
	fma.rn.f64 	%fd112, %fd108, %fd111, %fd107;
	add.s64 	%rd66, %rd65, %rd61;
	ld.global.f64 	%fd113, [%rd66];
	ld.global.f64 	%fd114, [%rd116+8];
	fma.rn.f64 	%fd115, %fd113, %fd114, %fd110;
	ld.global.f64 	%fd116, [%rd60+40];
	fma.rn.f64 	%fd117, %fd113, %fd116, %fd112;
	add.s64 	%rd67, %rd66, %rd61;
	ld.global.f64 	%fd118, [%rd67];
	ld.global.f64 	%fd119, [%rd116+16];
	fma.rn.f64 	%fd120, %fd118, %fd119, %fd115;
	ld.global.f64 	%fd121, [%rd60+48];
	fma.rn.f64 	%fd122, %fd118, %fd121, %fd117;
	add.s64 	%rd68, %rd67, %rd61;
	ld.global.f64 	%fd123, [%rd68];
	ld.global.f64 	%fd124, [%rd116+24];
	fma.rn.f64 	%fd171, %fd123, %fd124, %fd120;
	ld.global.f64 	%fd125, [%rd60+56];
	fma.rn.f64 	%fd172, %fd123, %fd125, %fd122;
	add.s32 	%r72, %r72, 8;
	add.s32 	%r71, %r71, 8;
	shl.b32 	%r56, %r36, 3;
	add.s32 	%r70, %r70, %r56;
	add.s64 	%rd116, %rd116, 64;
	setp.ne.s32 	%p18, %r72, 0;
	@%p18 bra 	$L__BB0_4;
$L__BB0_5:
	setp.eq.s32 	%p19, %r5, 0;
	@%p19 bra 	$L__BB0_13;
	and.b32  	%r16, %r38, 3;
	setp.lt.u32 	%p20, %r5, 4;
	@%p20 bra 	$L__BB0_8;
	mad.lo.s32 	%r57, %r74, %r36, %r2;
	mul.wide.s32 	%rd69, %r57, 8;
	add.s64 	%rd70, %rd2, %rd69;
	ld.global.f64 	%fd127, [%rd70];
	add.s32 	%r58, %r74, %r4;
	mul.wide.u32 	%rd71, %r58, 8;
	add.s64 	%rd72, %rd1, %rd71;
	ld.global.f64 	%fd128, [%rd72];
	fma.rn.f64 	%fd129, %fd127, %fd128, %fd171;
	add.s32 	%r59, %r58, %r38;
	mul.wide.u32 	%rd73, %r59, 8;
	add.s64 	%rd74, %rd1, %rd73;
	ld.global.f64 	%fd130, [%rd74];
	fma.rn.f64 	%fd131, %fd127, %fd130, %fd172;
	mul.wide.s32 	%rd75, %r36, 8;
	add.s64 	%rd76, %rd70, %rd75;
	ld.global.f64 	%fd132, [%rd76];
	cvt.u64.u32 	%rd77, %r4;
	cvt.u64.u32 	%rd78, %r74;
	add.s64 	%rd79, %rd78, %rd77;
	shl.b64 	%rd80, %rd79, 3;
	add.s64 	%rd81, %rd1, %rd80;
	ld.global.f64 	%fd133, [%rd81+8];
	fma.rn.f64 	%fd134, %fd132, %fd133, %fd129;
	add.s32 	%r60, %r4, %r38;
	cvt.u64.u32 	%rd82, %r60;
	add.s64 	%rd83, %rd78, %rd82;
	shl.b64 	%rd84, %rd83, 3;
	add.s64 	%rd85, %rd1, %rd84;
	ld.global.f64 	%fd135, [%rd85+8];
	fma.rn.f64 	%fd136, %fd132, %fd135, %fd131;
	add.s64 	%rd86, %rd76, %rd75;
	ld.global.f64 	%fd137, [%rd86];
	ld.global.f64 	%fd138, [%rd81+16];
	fma.rn.f64 	%fd139, %fd137, %fd138, %fd134;
	ld.global.f64 	%fd140, [%rd85+16];
	fma.rn.f64 	%fd141, %fd137, %fd140, %fd136;
	add.s64 	%rd87, %rd86, %rd75;
	ld.global.f64 	%fd142, [%rd87];
	ld.global.f64 	%fd143, [%rd81+24];
	fma.rn.f64 	%fd171, %fd142, %fd143, %fd139;
	ld.global.f64 	%fd144, [%rd85+24];
	fma.rn.f64 	%fd172, %fd142, %fd144, %fd141;
	add.s32 	%r74, %r74, 4;
$L__BB0_8:
	setp.eq.s32 	%p21, %r16, 0;
	@%p21 bra 	$L__BB0_13;
	setp.eq.s32 	%p22, %r16, 1;
	@%p22 bra 	$L__BB0_11;
	mad.lo.s32 	%r61, %r74, %r36, %r2;
	mul.wide.s32 	%rd88, %r61, 8;
	add.s64 	%rd89, %rd2, %rd88;
	ld.global.f64 	%fd146, [%rd89];
	add.s32 	%r62, %r74, %r4;
	mul.wide.u32 	%rd90, %r62, 8;
	add.s64 	%rd91, %rd1, %rd90;
	ld.global.f64 	%fd147, [%rd91];
	fma.rn.f64 	%fd148, %fd146, %fd147, %fd171;
	add.s32 	%r63, %r62, %r38;
	mul.wide.u32 	%rd92, %r63, 8;
	add.s64 	%rd93, %rd1, %rd92;
	ld.global.f64 	%fd149, [%rd93];
	fma.rn.f64 	%fd150, %fd146, %fd149, %fd172;
	mul.wide.s32 	%rd94, %r36, 8;
	add.s64 	%rd95, %rd89, %rd94;
	ld.global.f64 	%fd151, [%rd95];
	cvt.u64.u32 	%rd96, %r4;
	cvt.u64.u32 	%rd97, %r74;
	add.s64 	%rd98, %rd97, %rd96;
	shl.b64 	%rd99, %rd98, 3;
	add.s64 	%rd100, %rd1, %rd99;
	ld.global.f64 	%fd152, [%rd100+8];
	fma.rn.f64 	%fd171, %fd151, %fd152, %fd148;
	add.s32 	%r64, %r4, %r38;
	cvt.u64.u32 	%rd101, %r64;
	add.s64 	%rd102, %rd97, %rd101;
	shl.b64 	%rd103, %rd102, 3;
	add.s64 	%rd104, %rd1, %rd103;
	ld.global.f64 	%fd153, [%rd104+8];
	fma.rn.f64 	%fd172, %fd151, %fd153, %fd150;
	add.s32 	%r74, %r74, 2;
$L__BB0_11:
	and.b32  	%r65, %r38, 1;
	setp.eq.b32 	%p23, %r65, 1;
	not.pred 	%p24, %p23;
	@%p24 bra 	$L__BB0_13;
	mad.lo.s32 	%r66, %r74, %r36, %r2;
	mul.wide.s32 	%rd105, %r66, 8;
	add.s64 	%rd106, %rd2, %rd105;
	ld.global.f64 	%fd154, [%rd106];
	add.s32 	%r67, %r74, %r4;
	mul.wide.u32 	%rd107, %r67, 8;
	add.s64 	%rd108, %rd1, %rd107;
	ld.global.f64 	%fd155, [%rd108];
	fma.rn.f64 	%fd171, %fd154, %fd155, %fd171;
	add.s32 	%r68, %r67, %r38;
	mul.wide.u32 	%rd109, %r68, 8;
	add.s64 	%rd110, %rd1, %rd109;
	ld.global.f64 	%fd156, [%rd110];
	fma.rn.f64 	%fd172, %fd154, %fd156, %fd172;
$L__BB0_13:
	ld.param.u64 	%rd115, [_Z4atbtPKdS0_Pdiii_param_2];
	mad.lo.s32 	%r69, %r39, %r2, %r1;
	cvta.to.global.u64 	%rd111, %rd115;
	mul.wide.s32 	%rd112, %r69, 8;
	add.s64 	%rd113, %rd111, %rd112;
	st.global.f64 	[%rd113], %fd171;
	st.global.f64 	[%rd113+8], %fd172;
	bra.uni 	$L__BB0_28;
$L__BB0_14:
	setp.ge.s32 	%p4, %r2, %r36;
	setp.ge.s32 	%p5, %r1, %r39;
	or.pred  	%p6, %p4, %p5;
	@%p6 bra 	$L__BB0_28;
	setp.lt.s32 	%p7, %r38, 1;
	mov.f64 	%fd180, 0d0000000000000000;
	@%p7 bra 	$L__BB0_27;
	mul.lo.s32 	%r21, %r38, %r1;
	and.b32  	%r22, %r38, 7;
	setp.lt.u32 	%p8, %r38, 8;
	mov.f64 	%fd180, 0d0000000000000000;
	mov.b32 	%r79, 0;
	@%p8 bra 	$L__BB0_19;
	and.b32  	%r79, %r38, 2147483640;
	neg.s32 	%r77, %r79;
	shl.b32 	%r25, %r36, 3;
	mul.wide.u32 	%rd12, %r21, 8;
	add.s64 	%rd13, %rd12, %rd1;
	add.s64 	%rd117, %rd13, 32;
	mov.f64 	%fd180, 0d0000000000000000;
	mul.wide.s32 	%rd16, %r36, 8;
	mov.u32 	%r76, %r2;
$L__BB0_18:
	.pragma "nounroll";
	mul.wide.s32 	%rd14, %r76, 8;
	add.s64 	%rd15, %rd2, %rd14;
	ld.global.f64 	%fd41, [%rd15];
	ld.global.f64 	%fd42, [%rd117+-32];
	fma.rn.f64 	%fd43, %fd41, %fd42, %fd180;
	add.s64 	%rd17, %rd15, %rd16;
	ld.global.f64 	%fd44, [%rd17];
	ld.global.f64 	%fd45, [%rd117+-24];
	fma.rn.f64 	%fd46, %fd44, %fd45, %fd43;
	add.s64 	%rd18, %rd17, %rd16;
	ld.global.f64 	%fd47, [%rd18];
	ld.global.f64 	%fd48, [%rd117+-16];
	fma.rn.f64 	%fd49, %fd47, %fd48, %fd46;
	add.s64 	%rd19, %rd18, %rd16;
	ld.global.f64 	%fd50, [%rd19];
	ld.global.f64 	%fd51, [%rd117+-8];
	fma.rn.f64 	%fd52, %fd50, %fd51, %fd49;
	add.s64 	%rd20, %rd19, %rd16;
	ld.global.f64 	%fd53, [%rd20];
	ld.global.f64 	%fd54, [%rd117];
	fma.rn.f64 	%fd55, %fd53, %fd54, %fd52;
	add.s64 	%rd21, %rd20, %rd16;
	ld.global.f64 	%fd56, [%rd21];
	ld.global.f64 	%fd57, [%rd117+8];
	fma.rn.f64 	%fd58, %fd56, %fd57, %fd55;
	add.s64 	%rd22, %rd21, %rd16;
	ld.global.f64 	%fd59, [%rd22];
	ld.global.f64 	%fd60, [%rd117+16];
	fma.rn.f64 	%fd61, %fd59, %fd60, %fd58;
	add.s64 	%rd23, %rd22, %rd16;
	ld.global.f64 	%fd62, [%rd23];
	ld.global.f64 	%fd63, [%rd117+24];
	fma.rn.f64 	%fd180, %fd62, %fd63, %fd61;
	add.s32 	%r77, %r77, 8;
	add.s32 	%r76, %r76, %r25;
	add.s64 	%rd117, %rd117, 64;
	setp.ne.s32 	%p9, %r77, 0;
	@%p9 bra 	$L__BB0_18;
$L__BB0_19:
	setp.eq.s32 	%p10, %r22, 0;
	@%p10 bra 	$L__BB0_27;
	and.b32  	%r31, %r38, 3;
	setp.lt.u32 	%p11, %r22, 4;
	@%p11 bra 	$L__BB0_22;
	mad.lo.s32 	%r46, %r79, %r36, %r2;
	mul.wide.s32 	%rd24, %r46, 8;
	add.s64 	%rd25, %rd2, %rd24;
	ld.global.f64 	%fd65, [%rd25];
	add.s32 	%r47, %r79, %r21;
	mul.wide.u32 	%rd26, %r47, 8;
	add.s64 	%rd27, %rd1, %rd26;
	ld.global.f64 	%fd66, [%rd27];
	fma.rn.f64 	%fd67, %fd65, %fd66, %fd180;
	mul.wide.s32 	%rd28, %r36, 8;
	add.s64 	%rd29, %rd25, %rd28;
	ld.global.f64 	%fd68, [%rd29];
	cvt.u64.u32 	%rd30, %r21;
	cvt.u64.u32 	%rd31, %r79;
	add.s64 	%rd32, %rd31, %rd30;
	shl.b64 	%rd33, %rd32, 3;
	add.s64 	%rd34, %rd1, %rd33;
	ld.global.f64 	%fd69, [%rd34+8];
	fma.rn.f64 	%fd70, %fd68, %fd69, %fd67;
	add.s64 	%rd35, %rd29, %rd28;
	ld.global.f64 	%fd71, [%rd35];
	ld.global.f64 	%fd72, [%rd34+16];
	fma.rn.f64 	%fd73, %fd71, %fd72, %fd70;
	add.s64 	%rd36, %rd35, %rd28;
	ld.global.f64 	%fd74, [%rd36];
	ld.global.f64 	%fd75, [%rd34+24];
	fma.rn.f64 	%fd180, %fd74, %fd75, %fd73;
	add.s32 	%r79, %r79, 4;
$L__BB0_22:
	setp.eq.s32 	%p12, %r31, 0;
	@%p12 bra 	$L__BB0_27;
	setp.eq.s32 	%p13, %r31, 1;
	@%p13 bra 	$L__BB0_25;
	mad.lo.s32 	%r48, %r79, %r36, %r2;
	mul.wide.s32 	%rd37, %r48, 8;
	add.s64 	%rd38, %rd2, %rd37;
	ld.global.f64 	%fd77, [%rd38];
	add.s32 	%r49, %r79, %r21;
	mul.wide.u32 	%rd39, %r49, 8;
	add.s64 	%rd40, %rd1, %rd39;
	ld.global.f64 	%fd78, [%rd40];
	fma.rn.f64 	%fd79, %fd77, %fd78, %fd180;
	mul.wide.s32 	%rd41, %r36, 8;
	add.s64 	%rd42, %rd38, %rd41;
	ld.global.f64 	%fd80, [%rd42];
	cvt.u64.u32 	%rd43, %r21;
	cvt.u64.u32 	%rd44, %r79;
	add.s64 	%rd45, %rd44, %rd43;
	shl.b64 	%rd46, %rd45, 3;
	add.s64 	%rd47, %rd1, %rd46;
	ld.global.f64 	%fd81, [%rd47+8];
	fma.rn.f64 	%fd180, %fd80, %fd81, %fd79;
	add.s32 	%r79, %r79, 2;
$L__BB0_25:
	and.b32  	%r50, %r38, 1;
	setp.eq.b32 	%p14, %r50, 1;
	not.pred 	%p15, %p14;
	@%p15 bra 	$L__BB0_27;
	mad.lo.s32 	%r51, %r79, %r36, %r2;
	mul.wide.s32 	%rd48, %r51, 8;
	add.s64 	%rd49, %rd2, %rd48;
	ld.global.f64 	%fd82, [%rd49];
	add.s32 	%r52, %r79, %r21;
	mul.wide.u32 	%rd50, %r52, 8;
	add.s64 	%rd51, %rd1, %rd50;
	ld.global.f64 	%fd83, [%rd51];
	fma.rn.f64 	%fd180, %fd82, %fd83, %fd180;
$L__BB0_27:
	ld.param.u64 	%rd114, [_Z4atbtPKdS0_Pdiii_param_2];
	mad.lo.s32 	%r53, %r39, %r2, %r1;
	cvta.to.global.u64 	%rd52, %rd114;
	mul.wide.s32 	%rd53, %r53, 8;
	add.s64 	%rd54, %rd52, %rd53;
	st.global.f64 	[%rd54], %fd180;
$L__BB0_28:
	ret;

}


// ===== COMPILED SASS (sm_100) =====

	.target	sm_100

	.elftype	@"ET_EXEC"


//--------------------- .note.nv.tkinfo           --------------------------
	.section	.note.nv.tkinfo,"",@"SHT_NOTE"
	.sectionflags	@"SHF_NOTE_NV_TKINFO"
	.tkinfo
        /*0018*/ 	.word	0x00000002
        /*0030*/ 	.string	""
        /*0030*/ 	.string	"ptxas"
        /*0030*/ 	.string	"Cuda compilation tools, release 13.0, V13.0.88"
        /*0030*/ 	.string	"Build cuda_13.0.r13.0/compiler.36424714_0"
        /*0030*/ 	.string	"-arch sm_100 -m 64 "



//--------------------- .note.nv.cuinfo           --------------------------
	.section	.note.nv.cuinfo,"",@"SHT_NOTE"
	.sectionflags	@"SHF_NOTE_NV_CUINFO"
        /*0018*/ 	.short	0x0002
        /*001a*/ 	.short	0x0064
        /*001c*/ 	.short	0x0082
	.zero		2


//--------------------- .nv.info                  --------------------------
	.section	.nv.info,"",@"SHT_CUDA_INFO"
	.align	4


	//----- nvinfo : EIATTR_REGCOUNT
	.align		4
        /*0000*/ 	.byte	0x04, 0x2f
        /*0002*/ 	.short	(.L_1 - .L_0)
	.align		4
.L_0:
        /*0004*/ 	.word	index@(_Z4atbtPKdS0_Pdiii)
        /*0008*/ 	.word	0x00000028


	//----- nvinfo : EIATTR_FRAME_SIZE
	.align		4
.L_1:
        /*000c*/ 	.byte	0x04, 0x11
        /*000e*/ 	.short	(.L_3 - .L_2)
	.align		4
.L_2:
        /*0010*/ 	.word	index@(_Z4atbtPKdS0_Pdiii)
        /*0014*/ 	.word	0x00000000


	//----- nvinfo : EIATTR_MIN_STACK_SIZE
	.align		4
.L_3:
        /*0018*/ 	.byte	0x04, 0x12
        /*001a*/ 	.short	(.L_5 - .L_4)
	.align		4
.L_4:
        /*001c*/ 	.word	index@(_Z4atbtPKdS0_Pdiii)
        /*0020*/ 	.word	0x00000000
.L_5:


//--------------------- .nv.compat                --------------------------
	.section	.nv.compat,"",@"SHT_CUDA_COMPAT_INFO"
	.align	4
        /*0000*/ 	.byte	0x02, 0x09, 0x00, 0x00, 0x02, 0x02, 0x01, 0x00, 0x02, 0x05, 0x05, 0x00, 0x03, 0x07, 0x01, 0x01
        /*0010*/ 	.byte	0x02, 0x03, 0x00, 0x00, 0x02, 0x06, 0x01, 0x00, 0x04, 0x0b, 0x08, 0x00, 0x01, 0x00, 0x00, 0x00
        /*0020*/ 	.byte	0x00, 0x00, 0x00, 0x00


//--------------------- .nv.info._Z4atbtPKdS0_Pdiii --------------------------
	.section	.nv.info._Z4atbtPKdS0_Pdiii,"",@"SHT_CUDA_INFO"
	.sectionflags	@""
	.align	4


	//----- nvinfo : EIATTR_CUDA_API_VERSION
	.align		4
        /*0000*/ 	.byte	0x04, 0x37
        /*0002*/ 	.short	(.L_7 - .L_6)
.L_6:
        /*0004*/ 	.word	0x00000082


	//----- nvinfo : EIATTR_KPARAM_INFO
	.align		4
.L_7:
        /*0008*/ 	.byte	0x04, 0x17
        /*000a*/ 	.short	(.L_9 - .L_8)
.L_8:
        /*000c*/ 	.word	0x00000000
        /*0010*/ 	.short	0x0005
        /*0012*/ 	.short	0x0020
        /*0014*/ 	.byte	0x00, 0xf0, 0x11, 0x00


	//----- nvinfo : EIATTR_KPARAM_INFO
	.align		4
.L_9:
        /*0018*/ 	.byte	0x04, 0x17
        /*001a*/ 	.short	(.L_11 - .L_10)
.L_10:
        /*001c*/ 	.word	0x00000000
        /*0020*/ 	.short	0x0004
        /*0022*/ 	.short	0x001c
        /*0024*/ 	.byte	0x00, 0xf0, 0x11, 0x00


	//----- nvinfo : EIATTR_KPARAM_INFO
	.align		4
.L_11:
        /*0028*/ 	.byte	0x04, 0x17
        /*002a*/ 	.short	(.L_13 - .L_12)
.L_12:
        /*002c*/ 	.word	0x00000000
        /*0030*/ 	.short	0x0003
        /*0032*/ 	.short	0x0018
        /*0034*/ 	.byte	0x00, 0xf0, 0x11, 0x00


	//----- nvinfo : EIATTR_KPARAM_INFO
	.align		4
.L_13:
        /*0038*/ 	.byte	0x04, 0x17
        /*003a*/ 	.short	(.L_15 - .L_14)
.L_14:
        /*003c*/ 	.word	0x00000000
        /*0040*/ 	.short	0x0002
        /*0042*/ 	.short	0x0010
        /*0044*/ 	.byte	0x00, 0xf5, 0x21, 0x00


	//----- nvinfo : EIATTR_KPARAM_INFO
	.align		4
.L_15:
        /*0048*/ 	.byte	0x04, 0x17
        /*004a*/ 	.short	(.L_17 - .L_16)
.L_16:
        /*004c*/ 	.word	0x00000000
        /*0050*/ 	.short	0x0001
        /*0052*/ 	.short	0x0008
        /*0054*/ 	.byte	0x00, 0xf5, 0x21, 0x00


	//----- nvinfo : EIATTR_KPARAM_INFO
	.align		4
.L_17:
        /*0058*/ 	.byte	0x04, 0x17
        /*005a*/ 	.short	(.L_19 - .L_18)
.L_18:
        /*005c*/ 	.word	0x00000000
        /*0060*/ 	.short	0x0000
        /*0062*/ 	.short	0x0000
        /*0064*/ 	.byte	0x00, 0xf5, 0x21, 0x00


	//----- nvinfo : EIATTR_SPARSE_MMA_MASK
	.align		4
.L_19:
        /*0068*/ 	.byte	0x03, 0x50
        /*006a*/ 	.short	0x0000


	//----- nvinfo : EIATTR_MAXREG_COUNT
	.align		4
        /*006c*/ 	.byte	0x03, 0x1b
        /*006e*/ 	.short	0x00ff


	//----- nvinfo : EIATTR_MERCURY_ISA_VERSION
	.align		4
        /*0070*/ 	.byte	0x03, 0x5f
        /*0072*/ 	.short	0x0101


	//----- nvinfo : EIATTR_VRC_CTA_INIT_COUNT
	.align		4
        /*0074*/ 	.byte	0x02, 0x4a
	.zero		1
	.zero		1


	//----- nvinfo : EIATTR_EXIT_INSTR_OFFSETS
	.align		4
        /*0078*/ 	.byte	0x04, 0x1c
        /*007a*/ 	.short	(.L_21 - .L_20)


	//   ....[0]....
.L_20:
        /*007c*/ 	.word	0x00000c30


	//   ....[1]....
        /*0080*/ 	.word	0x00000c60


	//   ....[2]....
        /*0084*/ 	.word	0x00001450


	//----- nvinfo : EIATTR_CRS_STACK_SIZE
	.align		4
.L_21:
        /*0088*/ 	.byte	0x04, 0x1e
        /*008a*/ 	.short	(.L_23 - .L_22)
.L_22:
        /*008c*/ 	.word	0x00000000


	//----- nvinfo : EIATTR_CBANK_PARAM_SIZE
	.align		4
.L_23:
        /*0090*/ 	.byte	0x03, 0x19
        /*0092*/ 	.short	0x0024


	//----- nvinfo : EIATTR_PARAM_CBANK
	.align		4
        /*0094*/ 	.byte	0x04, 0x0a
        /*0096*/ 	.short	(.L_25 - .L_24)
	.align		4
.L_24:
        /*0098*/ 	.word	index@(.nv.constant0._Z4atbtPKdS0_Pdiii)
        /*009c*/ 	.short	0x0380
        /*009e*/ 	.short	0x0024


	//----- nvinfo : EIATTR_SW_WAR
	.align		4
.L_25:
        /*00a0*/ 	.byte	0x04, 0x36
        /*00a2*/ 	.short	(.L_27 - .L_26)
.L_26:
        /*00a4*/ 	.word	0x00000008
.L_27:


//--------------------- .nv.callgraph             --------------------------
	.section	.nv.callgraph,"",@"SHT_CUDA_CALLGRAPH"
	.align	4
	.sectionentsize	8
	.align		4
        /*0000*/ 	.word	0x00000000
	.align		4
        /*0004*/ 	.word	0xffffffff
	.align		4
        /*0008*/ 	.word	0x00000000
	.align		4
        /*000c*/ 	.word	0xfffffffe
	.align		4
        /*0010*/ 	.word	0x00000000
	.align		4
        /*0014*/ 	.word	0xfffffffd
	.align		4
        /*0018*/ 	.word	0x00000000
	.align		4
        /*001c*/ 	.word	0xfffffffc


//--------------------- .text._Z4atbtPKdS0_Pdiii  --------------------------
	.section	.text._Z4atbtPKdS0_Pdiii,"ax",@progbits
	.align	128
        .global         _Z4atbtPKdS0_Pdiii
        .type           _Z4atbtPKdS0_Pdiii,@function
        .size           _Z4atbtPKdS0_Pdiii,(.L_x_11 - _Z4atbtPKdS0_Pdiii)
        .other          _Z4atbtPKdS0_Pdiii,@"STO_CUDA_ENTRY STV_DEFAULT"
_Z4atbtPKdS0_Pdiii:
.text._Z4atbtPKdS0_Pdiii:
[----:B------:R-:W-:Y:S08]  /*0000*/  LDC R1, c[0x0][0x37c] ;  /* 0x0000df00ff017b82 */ /* 0x000ff00000000800 */
[----:B------:R-:W0:Y:S01]  /*0010*/  S2UR UR4, SR_CTAID.Y ;  /* 0x00000000000479c3 */ /* 0x000e220000002600 */
[----:B------:R-:W1:Y:S07]  /*0020*/  S2R R0, SR_TID.X ;  /* 0x0000000000007919 */ /* 0x000e6e0000002100 */
[----:B------:R-:W1:Y:S08]  /*0030*/  S2UR UR6, SR_CTAID.X ;  /* 0x00000000000679c3 */ /* 0x000e700000002500 */
[----:B------:R-:W1:Y:S08]  /*0040*/  LDC R3, c[0x0][0x360] ;  /* 0x0000d800ff037b82 */ /* 0x000e700000000800 */
[----:B------:R-:W2:Y:S01]  /*0050*/  LDC.64 R8, c[0x0][0x398] ;  /* 0x0000e600ff087b82 */ /* 0x000ea20000000a00 */
[----:B0-----:R-:W-:-:S04]  /*0060*/  USHF.L.U32 UR4, UR4, 0x1, URZ ;  /* 0x0000000104047899 */ /* 0x001fc800080006ff */
[----:B------:R-:W-:Y:S01]  /*0070*/  UIADD3 UR5, UPT, UPT, UR4, 0x1, URZ ;  /* 0x0000000104057890 */ /* 0x000fe2000fffe0ff */
[----:B-1----:R-:W-:Y:S01]  /*0080*/  IMAD R3, R3, UR6, R0 ;  /* 0x0000000603037c24 */ /* 0x002fe2000f8e0200 */
[----:B------:R-:W0:Y:S04]  /*0090*/  LDCU.64 UR6, c[0x0][0x358] ;  /* 0x00006b00ff0677ac */ /* 0x000e280008000a00 */
[----:B--2---:R-:W-:-:S04]  /*00a0*/  ISETP.LE.AND P0, PT, R9, UR5, PT ;  /* 0x0000000509007c0c */ /* 0x004fc8000bf03270 */
[----:B------:R-:W-:-:S13]  /*00b0*/  ISETP.GE.OR P0, PT, R3, R8, P0 ;  /* 0x000000080300720c */ /* 0x000fda0000706670 */
[----:B0-----:R-:W-:Y:S05]  /*00c0*/  @P0 BRA `(.L_x_0) ;  /* 0x0000000800dc0947 */ /* 0x001fea0003800000 */
[----:B------:R-:W0:Y:S01]  /*00d0*/  LDC R0, c[0x0][0x3a0] ;  /* 0x0000e800ff007b82 */ /* 0x000e220000000800 */
[----:B------:R-:W-:Y:S02]  /*00e0*/  CS2R R22, SRZ ;  /* 0x0000000000167805 */ /* 0x000fe4000001ff00 */
[----:B------:R-:W-:Y:S02]  /*00f0*/  CS2R R14, SRZ ;  /* 0x00000000000e7805 */ /* 0x000fe4000001ff00 */
[----:B0-----:R-:W-:-:S13]  /*0100*/  ISETP.GE.AND P0, PT, R0, 0x1, PT ;  /* 0x000000010000780c */ /* 0x001fda0003f06270 */
[----:B------:R-:W-:Y:S05]  /*0110*/  @!P0 BRA `(.L_x_1) ;  /* 0x0000000800b08947 */ /* 0x000fea0003800000 */
[C---:B------:R-:W-:Y:S01]  /*0120*/  ISETP.GE.U32.AND P0, PT, R0.reuse, 0x8, PT ;  /* 0x000000080000780c */ /* 0x040fe20003f06070 */
[C---:B------:R-:W-:Y:S01]  /*0130*/  IMAD R5, R0.reuse, UR4, RZ ;  /* 0x0000000400057c24 */ /* 0x040fe2000f8e02ff */
[----:B------:R-:W-:Y:S01]  /*0140*/  LOP3.LUT R2, R0, 0x7, RZ, 0xc0, !PT ;  /* 0x0000000700027812 */ /* 0x000fe200078ec0ff */
[----:B------:R-:W-:Y:S01]  /*0150*/  IMAD.MOV.U32 R32, RZ, RZ, RZ ;  /* 0x000000ffff207224 */ /* 0x000fe200078e00ff */
[----:B------:R-:W-:Y:S02]  /*0160*/  CS2R R14, SRZ ;  /* 0x00000000000e7805 */ /* 0x000fe4000001ff00 */
[----:B------:R-:W-:-:S07]  /*0170*/  CS2R R22, SRZ ;  /* 0x0000000000167805 */ /* 0x000fce000001ff00 */
[----:B------:R-:W-:Y:S05]  /*0180*/  @!P0 BRA `(.L_x_2) ;  /* 0x0000000400108947 */ /* 0x000fea0003800000 */
[----:B------:R-:W0:Y:S01]  /*0190*/  LDC.64 R6, c[0x0][0x388] ;  /* 0x0000e200ff067b82 */ /* 0x000e220000000a00 */
[C---:B------:R-:W-:Y:S01]  /*01a0*/  LOP3.LUT R32, R0.reuse, 0x7ffffff8, RZ, 0xc0, !PT ;  /* 0x7ffffff800207812 */ /* 0x040fe200078ec0ff */
[----:B------:R-:W-:Y:S01]  /*01b0*/  IMAD R35, R0, UR5, RZ ;  /* 0x0000000500237c24 */ /* 0x000fe2000f8e02ff */
[----:B------:R-:W-:Y:S02]  /*01c0*/  MOV R33, R3 ;  /* 0x0000000300217202 */ /* 0x000fe40000000f00 */
[----:B------:R-:W-:Y:S01]  /*01d0*/  CS2R R14, SRZ ;  /* 0x00000000000e7805 */ /* 0x000fe2000001ff00 */
[----:B------:R-:W-:Y:S02]  /*01e0*/  IMAD.MOV R4, RZ, RZ, -R32 ;  /* 0x000000ffff047224 */ /* 0x000fe400078e0a20 */
[----:B0-----:R-:W-:-:S03]  /*01f0*/  IMAD.WIDE.U32 R10, R5, 0x8, R6 ;  /* 0x00000008050a7825 */ /* 0x001fc600078e0006 */
[----:B------:R-:W-:-:S05]  /*0200*/  IADD3 R12, P0, PT, R10, 0x20, RZ ;  /* 0x000000200a0c7810 */ /* 0x000fca0007f1e0ff */
[----:B------:R-:W-:-:S08]  /*0210*/  IMAD.X R13, RZ, RZ, R11, P0 ;  /* 0x000000ffff0d7224 */ /* 0x000fd000000e060b */
.L_x_3:
[----:B------:R-:W0:Y:S01]  /*0220*/  LDC.64 R28, c[0x0][0x380] ;  /* 0x0000e000ff1c7b82 */ /* 0x000e220000000a00 */
[----:B------:R-:W-:Y:S01]  /*0230*/  MOV R10, R12 ;  /* 0x0000000c000a7202 */ /* 0x000fe20000000f00 */
[----:B------:R-:W-:Y:S02]  /*0240*/  IMAD.MOV.U32 R11, RZ, RZ, R13 ;  /* 0x000000ffff0b7224 */ /* 0x000fe400078e000d */
[----:B------:R-:W-:-:S03]  /*0250*/  IMAD.WIDE.U32 R36, R35, 0x8, R6 ;  /* 0x0000000823247825 */ /* 0x000fc600078e0006 */
[----:B------:R-:W2:Y:S04]  /*0260*/  LDG.E.64 R20, desc[UR6][R10.64+-0x20] ;  /* 0xffffe0060a147981 */ /* 0x000ea8000c1e1b00 */
[----:B------:R-:W3:Y:S04]  /*0270*/  LDG.E.64 R16, desc[UR6][R36.64] ;  /* 0x0000000624107981 */ /* 0x000ee8000c1e1b00 */
[----:B------:R-:W4:Y:S04]  /*0280*/  LDG.E.64 R26, desc[UR6][R10.64+-0x18] ;  /* 0xffffe8060a1a7981 */ /* 0x000f28000c1e1b00 */
[----:B------:R-:W5:Y:S01]  /*0290*/  LDG.E.64 R24, desc[UR6][R36.64+0x8] ;  /* 0x0000080624187981 */ /* 0x000f62000c1e1b00 */
[----:B0-----:R-:W-:-:S05]  /*02a0*/  IMAD.WIDE R28, R33, 0x8, R28 ;  /* 0x00000008211c7825 */ /* 0x001fca00078e021c */
[----:B------:R-:W2:Y:S01]  /*02b0*/  LDG.E.64 R18, desc[UR6][R28.64] ;  /* 0x000000061c127981 */ /* 0x000ea2000c1e1b00 */
[----:B------:R-:W-:-:S05]  /*02c0*/  IMAD.WIDE R30, R8, 0x8, R28 ;  /* 0x00000008081e7825 */ /* 0x000fca00078e021c */
[----:B------:R0:W4:Y:S02]  /*02d0*/  LDG.E.64 R12, desc[UR6][R30.64] ;  /* 0x000000061e0c7981 */ /* 0x000124000c1e1b00 */
[----:B0-----:R-:W-:-:S04]  /*02e0*/  IMAD.WIDE R30, R8, 0x8, R30 ;  /* 0x00000008081e7825 */ /* 0x001fc800078e021e */
[----:B------:R-:W-:Y:S01]  /*02f0*/  IMAD.WIDE R28, R8, 0x8, R30 ;  /* 0x00000008081c7825 */ /* 0x000fe200078e021e */
[C---:B--2---:R-:W-:Y:S02]  /*0300*/  DFMA R20, R18.reuse, R20, R22 ;  /* 0x000000141214722b */ /* 0x044fe40000000016 */
[----:B---3--:R-:W-:Y:S01]  /*0310*/  DFMA R14, R18, R16, R14 ;  /* 0x00000010120e722b */ /* 0x008fe2000000000e */
[----:B------:R-:W2:Y:S04]  /*0320*/  LDG.E.64 R22, desc[UR6][R36.64+0x10] ;  /* 0x0000100624167981 */ /* 0x000ea8000c1e1b00 */
[----:B------:R-:W3:Y:S04]  /*0330*/  LDG.E.64 R16, desc[UR6][R10.64+-0x10] ;  /* 0xfffff0060a107981 */ /* 0x000ee8000c1e1b00 */
[----:B------:R-:W3:Y:S01]  /*0340*/  LDG.E.64 R18, desc[UR6][R30.64] ;  /* 0x000000061e127981 */ /* 0x000ee2000c1e1b00 */
[----:B----4-:R-:W-:-:S02]  /*0350*/  DFMA R26, R12, R26, R20 ;  /* 0x0000001a0c1a722b */ /* 0x010fc40000000014 */
[----:B-----5:R-:W-:Y:S01]  /*0360*/  DFMA R24, R12, R24, R14 ;  /* 0x000000180c18722b */ /* 0x020fe2000000000e */
[----:B------:R-:W4:Y:S04]  /*0370*/  LDG.E.64 R20, desc[UR6][R10.64+-0x8] ;  /* 0xfffff8060a147981 */ /* 0x000f28000c1e1b00 */
[----:B------:R0:W4:Y:S04]  /*0380*/  LDG.E.64 R14, desc[UR6][R28.64] ;  /* 0x000000061c0e7981 */ /* 0x000128000c1e1b00 */
[----:B------:R-:W5:Y:S01]  /*0390*/  LDG.E.64 R12, desc[UR6][R36.64+0x18] ;  /* 0x00001806240c7981 */ /* 0x000f62000c1e1b00 */
[----:B0-----:R-:W-:-:S04]  /*03a0*/  IMAD.WIDE R28, R8, 0x8, R28 ;  /* 0x00000008081c7825 */ /* 0x001fc800078e021c */
[----:B------:R-:W-:Y:S01]  /*03b0*/  IMAD.WIDE R30, R8, 0x8, R28 ;  /* 0x00000008081e7825 */ /* 0x000fe200078e021c */
[C---:B---3--:R-:W-:Y:S02]  /*03c0*/  DFMA R16, R18.reuse, R16, R26 ;  /* 0x000000101210722b */ /* 0x048fe4000000001a */
[----:B--2---:R-:W-:Y:S01]  /*03d0*/  DFMA R22, R18, R22, R24 ;  /* 0x000000161216722b */ /* 0x004fe20000000018 */
[----:B------:R-:W2:Y:S04]  /*03e0*/  LDG.E.64 R26, desc[UR6][R36.64+0x20] ;  /* 0x00002006241a7981 */ /* 0x000ea8000c1e1b00 */
[----:B------:R0:W2:Y:S01]  /*03f0*/  LDG.E.64 R18, desc[UR6][R28.64] ;  /* 0x000000061c127981 */ /* 0x0000a2000c1e1b00 */
[----:B----4-:R-:W-:-:S03]  /*0400*/  DFMA R20, R14, R20, R16 ;  /* 0x000000140e14722b */ /* 0x010fc60000000010 */
[----:B------:R-:W3:Y:S01]  /*0410*/  LDG.E.64 R16, desc[UR6][R10.64] ;  /* 0x000000060a107981 */ /* 0x000ee2000c1e1b00 */
[----:B-----5:R-:W-:-:S03]  /*0420*/  DFMA R14, R14, R12, R22 ;  /* 0x0000000c0e0e722b */ /* 0x020fc60000000016 */
[----:B------:R-:W4:Y:S04]  /*0430*/  LDG.E.64 R22, desc[UR6][R36.64+0x28] ;  /* 0x0000280624167981 */ /* 0x000f28000c1e1b00 */
[----:B------:R-:W4:Y:S01]  /*0440*/  LDG.E.64 R12, desc[UR6][R30.64] ;  /* 0x000000061e0c7981 */ /* 0x000f22000c1e1b00 */
[----:B------:R-:W-:-:S04]  /*0450*/  IMAD.WIDE R24, R8, 0x8, R30 ;  /* 0x0000000808187825 */ /* 0x000fc800078e021e */
[----:B0-----:R-:W-:Y:S01]  /*0460*/  IMAD.WIDE R28, R8, 0x8, R24 ;  /* 0x00000008081c7825 */ /* 0x001fe200078e0218 */
[----:B------:R-:W5:Y:S05]  /*0470*/  LDG.E.64 R30, desc[UR6][R10.64+0x18] ;  /* 0x000018060a1e7981 */ /* 0x000f6a000c1e1b00 */
[----:B------:R-:W5:Y:S01]  /*0480*/  LDG.E.64 R28, desc[UR6][R28.64] ;  /* 0x000000061c1c7981 */ /* 0x000f62000c1e1b00 */
[----:B--2---:R-:W-:-:S03]  /*0490*/  DFMA R26, R18, R26, R14 ;  /* 0x0000001a121a722b */ /* 0x004fc6000000000e */
[----:B------:R-:W2:Y:S01]  /*04a0*/  LDG.E.64 R14, desc[UR6][R10.64+0x8] ;  /* 0x000008060a0e7981 */ /* 0x000ea2000c1e1b00 */
[----:B---3--:R-:W-:-:S03]  /*04b0*/  DFMA R16, R18, R16, R20 ;  /* 0x000000101210722b */ /* 0x008fc60000000014 */
[----:B------:R-:W3:Y:S04]  /*04c0*/  LDG.E.64 R18, desc[UR6][R36.64+0x30] ;  /* 0x0000300624127981 */ /* 0x000ee8000c1e1b00 */
[----:B------:R-:W3:Y:S01]  /*04d0*/  LDG.E.64 R20, desc[UR6][R24.64] ;  /* 0x0000000618147981 */ /* 0x000ee2000c1e1b00 */
[----:B----4-:R-:W-:-:S03]  /*04e0*/  DFMA R22, R12, R22, R26 ;  /* 0x000000160c16722b */ /* 0x010fc6000000001a */
[----:B------:R-:W5:Y:S04]  /*04f0*/  LDG.E.64 R26, desc[UR6][R36.64+0x38] ;  /* 0x00003806241a7981 */ /* 0x000f68000c1e1b00 */
[----:B------:R-:W4:Y:S01]  /*0500*/  LDG.E.64 R24, desc[UR6][R10.64+0x10] ;  /* 0x000010060a187981 */ /* 0x000f22000c1e1b00 */
[----:B------:R-:W-:-:S04]  /*0510*/  IADD3 R4, PT, PT, R4, 0x8, RZ ;  /* 0x0000000804047810 */ /* 0x000fc80007ffe0ff */
[----:B------:R-:W-:Y:S01]  /*0520*/  ISETP.NE.AND P0, PT, R4, RZ, PT ;  /* 0x000000ff0400720c */ /* 0x000fe20003f05270 */
[----:B------:R-:W-:Y:S01]  /*0530*/  IMAD R33, R8, 0x8, R33 ;  /* 0x0000000808217824 */ /* 0x000fe200078e0221 */
[----:B------:R-:W-:Y:S01]  /*0540*/  IADD3 R35, PT, PT, R35, 0x8, RZ ;  /* 0x0000000823237810 */ /* 0x000fe20007ffe0ff */
[----:B--2---:R-:W-:Y:S01]  /*0550*/  DFMA R14, R12, R14, R16 ;  /* 0x0000000e0c0e722b */ /* 0x004fe20000000010 */
[----:B------:R-:W-:Y:S01]  /*0560*/  IADD3 R12, P1, PT, R10, 0x40, RZ ;  /* 0x000000400a0c7810 */ /* 0x000fe20007f3e0ff */
[----:B---3--:R-:W-:-:S06]  /*0570*/  DFMA R18, R20, R18, R22 ;  /* 0x000000121412722b */ /* 0x008fcc0000000016 */
[----:B----4-:R-:W-:Y:S02]  /*0580*/  DFMA R20, R20, R24, R14 ;  /* 0x000000181414722b */ /* 0x010fe4000000000e */
[----:B-----5:R-:W-:Y:S01]  /*0590*/  DFMA R14, R28, R26, R18 ;  /* 0x0000001a1c0e722b */ /* 0x020fe20000000012 */
[----:B------:R-:W-:-:S05]  /*05a0*/  IMAD.X R13, RZ, RZ, R11, P1 ;  /* 0x000000ffff0d7224 */ /* 0x000fca00008e060b */
[----:B------:R-:W-:Y:S01]  /*05b0*/  DFMA R22, R28, R30, R20 ;  /* 0x0000001e1c16722b */ /* 0x000fe20000000014 */
[----:B------:R-:W-:Y:S10]  /*05c0*/  @P0 BRA `(.L_x_3) ;  /* 0xfffffffc00140947 */ /* 0x000ff4000383ffff */
.L_x_2:
[----:B------:R-:W-:-:S13]  /*05d0*/  ISETP.NE.AND P0, PT, R2, RZ, PT ;  /* 0x000000ff0200720c */ /* 0x000fda0003f05270 */
[----:B------:R-:W-:Y:S05]  /*05e0*/  @!P0 BRA `(.L_x_1) ;  /* 0x00000004007c8947 */ /* 0x000fea0003800000 */
[----:B------:R-:W-:Y:S02]  /*05f0*/  ISETP.GE.U32.AND P1, PT, R2, 0x4, PT ;  /* 0x000000040200780c */ /* 0x000fe40003f26070 */
[----:B------:R-:W-:-:S04]  /*0600*/  LOP3.LUT R4, R0, 0x3, RZ, 0xc0, !PT ;  /* 0x0000000300047812 */ /* 0x000fc800078ec0ff */
[----:B------:R-:W-:-:S07]  /*0610*/  ISETP.NE.AND P0, PT, R4, RZ, PT ;  /* 0x000000ff0400720c */ /* 0x000fce0003f05270 */
[----:B------:R-:W-:Y:S06]  /*0620*/  @!P1 BRA `(.L_x_4) ;  /* 0x0000000000a89947 */ /* 0x000fec0003800000 */
[----:B------:R-:W0:Y:S01]  /*0630*/  LDC.64 R10, c[0x0][0x388] ;  /* 0x0000e200ff0a7b82 */ /* 0x000e220000000a00 */
[----:B------:R-:W-:Y:S01]  /*0640*/  IADD3 R17, PT, PT, R5, R32, RZ ;  /* 0x0000002005117210 */ /* 0x000fe20007ffe0ff */
[----:B------:R-:W-:-:S06]  /*0650*/  IMAD R13, R32, R8, R3 ;  /* 0x00000008200d7224 */ /* 0x000fcc00078e0203 */
[----:B------:R-:W1:Y:S08]  /*0660*/  LDC.64 R6, c[0x0][0x380] ;  /* 0x0000e000ff067b82 */ /* 0x000e700000000a00 */
[----:B------:R-:W2:Y:S01]  /*0670*/  LDC.64 R24, c[0x0][0x388] ;  /* 0x0000e200ff187b82 */ /* 0x000ea20000000a00 */
[----:B0-----:R-:W-:-:S06]  /*0680*/  IMAD.WIDE.U32 R36, R17, 0x8, R10 ;  /* 0x0000000811247825 */ /* 0x001fcc00078e000a */
[----:B------:R-:W3:Y:S01]  /*0690*/  LDG.E.64 R36, desc[UR6][R36.64] ;  /* 0x0000000624247981 */ /* 0x000ee2000c1e1b00 */
[----:B-1----:R-:W-:-:S05]  /*06a0*/  IMAD.WIDE R6, R13, 0x8, R6 ;  /* 0x000000080d067825 */ /* 0x002fca00078e0206 */
[----:B------:R0:W3:Y:S01]  /*06b0*/  LDG.E.64 R18, desc[UR6][R6.64] ;  /* 0x0000000606127981 */ /* 0x0000e2000c1e1b00 */
[----:B------:R-:W-:Y:S01]  /*06c0*/  IMAD.IADD R13, R5, 0x1, R0 ;  /* 0x00000001050d7824 */ /* 0x000fe200078e0200 */
[----:B------:R-:W-:Y:S02]  /*06d0*/  IADD3 R21, PT, PT, R17, R0, RZ ;  /* 0x0000000011157210 */ /* 0x000fe40007ffe0ff */
[----:B------:R-:W-:Y:S02]  /*06e0*/  IADD3 R12, P2, PT, R5, R32, RZ ;  /* 0x00000020050c7210 */ /* 0x000fe40007f5e0ff */
[----:B------:R-:W-:Y:S01]  /*06f0*/  IADD3 R13, P1, PT, R32, R13, RZ ;  /* 0x0000000d200d7210 */ /* 0x000fe20007f3e0ff */
[----:B------:R-:W-:-:S03]  /*0700*/  IMAD.WIDE.U32 R20, R21, 0x8, R10 ;  /* 0x0000000815147825 */ /* 0x000fc600078e000a */
[----:B------:R-:W-:Y:S01]  /*0710*/  IADD3.X R2, PT, PT, RZ, RZ, RZ, P1, !PT ;  /* 0x000000ffff027210 */ /* 0x000fe20000ffe4ff */
[----:B------:R-:W-:Y:S01]  /*0720*/  IMAD.X R10, RZ, RZ, RZ, P2 ;  /* 0x000000ffff0a7224 */ /* 0x000fe200010e06ff */
[-C--:B--2---:R-:W-:Y:S01]  /*0730*/  LEA R30, P2, R12, R24.reuse, 0x3 ;  /* 0x000000180c1e7211 */ /* 0x084fe200078418ff */
[----:B------:R-:W2:Y:S01]  /*0740*/  LDG.E.64 R20, desc[UR6][R20.64] ;  /* 0x0000000614147981 */ /* 0x000ea2000c1e1b00 */
[C---:B------:R-:W-:Y:S01]  /*0750*/  LEA R24, P1, R13.reuse, R24, 0x3 ;  /* 0x000000180d187211 */ /* 0x040fe200078218ff */
[----:B------:R-:W-:Y:S01]  /*0760*/  IMAD.WIDE R34, R8, 0x8, R6 ;  /* 0x0000000808227825 */ /* 0x000fe200078e0206 */
[-C--:B------:R-:W-:Y:S02]  /*0770*/  LEA.HI.X R31, R12, R25.reuse, R10, 0x3, P2 ;  /* 0x000000190c1f7211 */ /* 0x080fe400010f1c0a */
[----:B------:R-:W-:Y:S02]  /*0780*/  LEA.HI.X R25, R13, R25, R2, 0x3, P1 ;  /* 0x000000190d197211 */ /* 0x000fe400008f1c02 */
[----:B------:R-:W4:Y:S01]  /*0790*/  LDG.E.64 R10, desc[UR6][R34.64] ;  /* 0x00000006220a7981 */ /* 0x000f22000c1e1b00 */
[----:B------:R-:W-:-:S03]  /*07a0*/  IMAD.WIDE R26, R8, 0x8, R34 ;  /* 0x00000008081a7825 */ /* 0x000fc600078e0222 */
[----:B------:R-:W4:Y:S04]  /*07b0*/  LDG.E.64 R16, desc[UR6][R30.64+0x8] ;  /* 0x000008061e107981 */ /* 0x000f28000c1e1b00 */
[----:B------:R-:W5:Y:S01]  /*07c0*/  LDG.E.64 R12, desc[UR6][R24.64+0x8] ;  /* 0x00000806180c7981 */ /* 0x000f62000c1e1b00 */
[----:B0-----:R-:W-:-:S03]  /*07d0*/  IMAD.WIDE R6, R8, 0x8, R26 ;  /* 0x0000000808067825 */ /* 0x001fc600078e021a */
[----:B------:R-:W5:Y:S04]  /*07e0*/  LDG.E.64 R28, desc[UR6][R24.64+0x10] ;  /* 0x00001006181c7981 */ /* 0x000f68000c1e1b00 */
[----:B------:R-:W5:Y:S04]  /*07f0*/  LDG.E.64 R6, desc[UR6][R6.64] ;  /* 0x0000000606067981 */ /* 0x000f68000c1e1b00 */
[----:B------:R-:W5:Y:S01]  /*0800*/  LDG.E.64 R34, desc[UR6][R24.64+0x18] ;  /* 0x0000180618227981 */ /* 0x000f62000c1e1b00 */
[----:B---3--:R-:W-:-:S03]  /*0810*/  DFMA R36, R18, R36, R22 ;  /* 0x000000241224722b */ /* 0x008fc60000000016 */
[----:B------:R-:W3:Y:S04]  /*0820*/  LDG.E.64 R22, desc[UR6][R26.64] ;  /* 0x000000061a167981 */ /* 0x000ee8000c1e1b00 */
[----:B------:R-:W3:Y:S04]  /*0830*/  LDG.E.64 R26, desc[UR6][R30.64+0x10] ;  /* 0x000010061e1a7981 */ /* 0x000ee8000c1e1b00 */
[----:B------:R-:W3:Y:S01]  /*0840*/  LDG.E.64 R30, desc[UR6][R30.64+0x18] ;  /* 0x000018061e1e7981 */ /* 0x000ee2000c1e1b00 */
[----:B--2---:R-:W-:Y:S02]  /*0850*/  DFMA R20, R18, R20, R14 ;  /* 0x000000141214722b */ /* 0x004fe4000000000e */
[----:B----4-:R-:W-:-:S06]  /*0860*/  DFMA R16, R10, R16, R36 ;  /* 0x000000100a10722b */ /* 0x010fcc0000000024 */
[----:B-----5:R-:W-:Y:S01]  /*0870*/  DFMA R12, R10, R12, R20 ;  /* 0x0000000c0a0c722b */ /* 0x020fe20000000014 */
[----:B------:R-:W-:-:S07]  /*0880*/  VIADD R32, R32, 0x4 ;  /* 0x0000000420207836 */ /* 0x000fce0000000000 */
[C---:B---3--:R-:W-:Y:S02]  /*0890*/  DFMA R12, R22.reuse, R28, R12 ;  /* 0x0000001c160c722b */ /* 0x048fe4000000000c */
[----:B------:R-:W-:-:S06]  /*08a0*/  DFMA R16, R22, R26, R16 ;  /* 0x0000001a1610722b */ /* 0x000fcc0000000010 */
[C---:B------:R-:W-:Y:S02]  /*08b0*/  DFMA R14, R6.reuse, R34, R12 ;  /* 0x00000022060e722b */ /* 0x040fe4000000000c */
[----:B------:R-:W-:-:S11]  /*08c0*/  DFMA R22, R6, R30, R16 ;  /* 0x0000001e0616722b */ /* 0x000fd60000000010 */
.L_x_4:
[----:B------:R-:W-:Y:S05]  /*08d0*/  @!P0 BRA `(.L_x_1) ;  /* 0x0000000000c08947 */ /* 0x000fea0003800000 */
[----:B------:R-:W-:Y:S02]  /*08e0*/  ISETP.NE.AND P1, PT, R4, 0x1, PT ;  /* 0x000000010400780c */ /* 0x000fe40003f25270 */
[----:B------:R-:W-:-:S04]  /*08f0*/  LOP3.LUT R2, R0, 0x1, RZ, 0xc0, !PT ;  /* 0x0000000100027812 */ /* 0x000fc800078ec0ff */
[----:B------:R-:W-:-:S07]  /*0900*/  ISETP.NE.U32.AND P0, PT, R2, 0x1, PT ;  /* 0x000000010200780c */ /* 0x000fce0003f05070 */
[----:B------:R-:W-:Y:S06]  /*0910*/  @!P1 BRA `(.L_x_5) ;  /* 0x0000000000789947 */ /* 0x000fec0003800000 */
[----:B------:R-:W0:Y:S01]  /*0920*/  LDC.64 R6, c[0x0][0x388] ;  /* 0x0000e200ff067b82 */ /* 0x000e220000000a00 */
[C---:B------:R-:W-:Y:S01]  /*0930*/  IADD3 R19, PT, PT, R5.reuse, R0, RZ ;  /* 0x0000000005137210 */ /* 0x040fe20007ffe0ff */
[C---:B------:R-:W-:Y:S01]  /*0940*/  IMAD.IADD R17, R5.reuse, 0x1, R32 ;  /* 0x0000000105117824 */ /* 0x040fe200078e0220 */
[----:B------:R-:W-:Y:S01]  /*0950*/  IADD3 R4, P2, PT, R5, R32, RZ ;  /* 0x0000002005047210 */ /* 0x000fe20007f5e0ff */
[C---:B------:R-:W-:Y:S01]  /*0960*/  IMAD R11, R32.reuse, R8, R3 ;  /* 0x00000008200b7224 */ /* 0x040fe200078e0203 */
[----:B------:R-:W-:Y:S02]  /*0970*/  IADD3 R2, P1, PT, R32, R19, RZ ;  /* 0x0000001320027210 */ /* 0x000fe40007f3e0ff */
[----:B------:R-:W-:Y:S01]  /*0980*/  IADD3 R19, PT, PT, R17, R0, RZ ;  /* 0x0000000011137210 */ /* 0x000fe20007ffe0ff */
[----:B------:R-:W1:Y:S01]  /*0990*/  LDC.64 R12, c[0x0][0x388] ;  /* 0x0000e200ff0c7b82 */ /* 0x000e620000000a00 */
[----:B------:R-:W-:-:S07]  /*09a0*/  IMAD.X R24, RZ, RZ, RZ, P2 ;  /* 0x000000ffff187224 */ /* 0x000fce00010e06ff */
[----:B------:R-:W2:Y:S01]  /*09b0*/  LDC.64 R20, c[0x0][0x380] ;  /* 0x0000e000ff147b82 */ /* 0x000ea20000000a00 */
[----:B0-----:R-:W-:Y:S01]  /*09c0*/  LEA R10, P2, R4, R6, 0x3 ;  /* 0x00000006040a7211 */ /* 0x001fe200078418ff */
[----:B-1----:R-:W-:-:S04]  /*09d0*/  IMAD.WIDE.U32 R16, R17, 0x8, R12 ;  /* 0x0000000811107825 */ /* 0x002fc800078e000c */
[----:B------:R-:W-:Y:S02]  /*09e0*/  IMAD.WIDE.U32 R18, R19, 0x8, R12 ;  /* 0x0000000813127825 */ /* 0x000fe400078e000c */
[----:B------:R-:W3:Y:S02]  /*09f0*/  LDG.E.64 R16, desc[UR6][R16.64] ;  /* 0x0000000610107981 */ /* 0x000ee4000c1e1b00 */
[----:B--2---:R-:W-:Y:S01]  /*0a00*/  IMAD.WIDE R20, R11, 0x8, R20 ;  /* 0x000000080b147825 */ /* 0x004fe200078e0214 */
[----:B------:R-:W-:Y:S01]  /*0a10*/  LEA.HI.X R11, R4, R7, R24, 0x3, P2 ;  /* 0x00000007040b7211 */ /* 0x000fe200010f1c18 */
[----:B------:R-:W2:Y:S01]  /*0a20*/  LDG.E.64 R18, desc[UR6][R18.64] ;  /* 0x0000000612127981 */ /* 0x000ea2000c1e1b00 */
[----:B------:R-:W-:Y:S02]  /*0a30*/  IADD3.X R4, PT, PT, RZ, RZ, RZ, P1, !PT ;  /* 0x000000ffff047210 */ /* 0x000fe40000ffe4ff */
[----:B------:R-:W-:Y:S01]  /*0a40*/  LEA R6, P1, R2, R6, 0x3 ;  /* 0x0000000602067211 */ /* 0x000fe200078218ff */
[----:B------:R-:W3:Y:S01]  /*0a50*/  LDG.E.64 R12, desc[UR6][R20.64] ;  /* 0x00000006140c7981 */ /* 0x000ee2000c1e1b00 */
[----:B------:R-:W-:-:S02]  /*0a60*/  IMAD.WIDE R24, R8, 0x8, R20 ;  /* 0x0000000808187825 */ /* 0x000fc400078e0214 */
[----:B------:R-:W-:Y:S01]  /*0a70*/  LEA.HI.X R7, R2, R7, R4, 0x3, P1 ;  /* 0x0000000702077211 */ /* 0x000fe200008f1c04 */
[----:B------:R-:W4:Y:S04]  /*0a80*/  LDG.E.64 R10, desc[UR6][R10.64+0x8] ;  /* 0x000008060a0a7981 */ /* 0x000f28000c1e1b00 */
[----:B------:R-:W4:Y:S04]  /*0a90*/  LDG.E.64 R24, desc[UR6][R24.64] ;  /* 0x0000000618187981 */ /* 0x000f28000c1e1b00 */
[----:B------:R-:W5:Y:S01]  /*0aa0*/  LDG.E.64 R6, desc[UR6][R6.64+0x8] ;  /* 0x0000080606067981 */ /* 0x000f62000c1e1b00 */
[----:B------:R-:W-:Y:S01]  /*0ab0*/  VIADD R32, R32, 0x2 ;  /* 0x0000000220207836 */ /* 0x000fe20000000000 */
[----:B---3--:R-:W-:-:S02]  /*0ac0*/  DFMA R22, R12, R16, R22 ;  /* 0x000000100c16722b */ /* 0x008fc40000000016 */
[----:B--2---:R-:W-:-:S06]  /*0ad0*/  DFMA R14, R12, R18, R14 ;  /* 0x000000120c0e722b */ /* 0x004fcc000000000e */
[C---:B----4-:R-:W-:Y:S02]  /*0ae0*/  DFMA R22, R24.reuse, R10, R22 ;  /* 0x0000000a1816722b */ /* 0x050fe40000000016 */
[----:B-----5:R-:W-:-:S11]  /*0af0*/  DFMA R14, R24, R6, R14 ;  /* 0x00000006180e722b */ /* 0x020fd6000000000e */
.L_x_5:
[----:B------:R-:W-:Y:S05]  /*0b00*/  @P0 BRA `(.L_x_1) ;  /* 0x0000000000340947 */ /* 0x000fea0003800000 */
[----:B------:R-:W0:Y:S01]  /*0b10*/  LDC.64 R6, c[0x0][0x380] ;  /* 0x0000e000ff067b82 */ /* 0x000e220000000a00 */
[----:B------:R-:W-:Y:S01]  /*0b20*/  IADD3 R13, PT, PT, R5, R32, RZ ;  /* 0x00000020050d7210 */ /* 0x000fe20007ffe0ff */
[----:B------:R-:W-:-:S04]  /*0b30*/  IMAD R5, R32, R8, R3 ;  /* 0x0000000820057224 */ /* 0x000fc800078e0203 */
[----:B------:R-:W-:Y:S02]  /*0b40*/  IMAD.IADD R17, R13, 0x1, R0 ;  /* 0x000000010d117824 */ /* 0x000fe400078e0200 */
[----:B------:R-:W1:Y:S01]  /*0b50*/  LDC.64 R10, c[0x0][0x388] ;  /* 0x0000e200ff0a7b82 */ /* 0x000e620000000a00 */
[----:B0-----:R-:W-:-:S06]  /*0b60*/  IMAD.WIDE R4, R5, 0x8, R6 ;  /* 0x0000000805047825 */ /* 0x001fcc00078e0206 */
[----:B------:R-:W2:Y:S01]  /*0b70*/  LDG.E.64 R4, desc[UR6][R4.64] ;  /* 0x0000000604047981 */ /* 0x000ea2000c1e1b00 */
[----:B-1----:R-:W-:-:S04]  /*0b80*/  IMAD.WIDE.U32 R6, R13, 0x8, R10 ;  /* 0x000000080d067825 */ /* 0x002fc800078e000a */
[----:B------:R-:W-:Y:S02]  /*0b90*/  IMAD.WIDE.U32 R10, R17, 0x8, R10 ;  /* 0x00000008110a7825 */ /* 0x000fe400078e000a */
[----:B------:R-:W2:Y:S04]  /*0ba0*/  LDG.E.64 R6, desc[UR6][R6.64] ;  /* 0x0000000606067981 */ /* 0x000ea8000c1e1b00 */
[----:B------:R-:W3:Y:S01]  /*0bb0*/  LDG.E.64 R10, desc[UR6][R10.64] ;  /* 0x000000060a0a7981 */ /* 0x000ee2000c1e1b00 */
[C---:B--2---:R-:W-:Y:S02]  /*0bc0*/  DFMA R22, R4.reuse, R6, R22 ;  /* 0x000000060416722b */ /* 0x044fe40000000016 */
[----:B---3--:R-:W-:-:S11]  /*0bd0*/  DFMA R14, R4, R10, R14 ;  /* 0x0000000a040e722b */ /* 0x008fd6000000000e */
.L_x_1:
[----:B------:R-:W0:Y:S01]  /*0be0*/  LDC.64 R4, c[0x0][0x390] ;  /* 0x0000e400ff047b82 */ /* 0x000e220000000a00 */
[----:B------:R-:W-:-:S04]  /*0bf0*/  IMAD R3, R3, R9, UR4 ;  /* 0x0000000403037e24 */ /* 0x000fc8000f8e0209 */
[----:B0-----:R-:W-:-:S05]  /*0c00*/  IMAD.WIDE R2, R3, 0x8, R4 ;  /* 0x0000000803027825 */ /* 0x001fca00078e0204 */
[----:B------:R-:W-:Y:S04]  /*0c10*/  STG.E.64 desc[UR6][R2.64], R22 ;  /* 0x0000001602007986 */ /* 0x000fe8000c101b06 */
[----:B------:R-:W-:Y:S01]  /*0c20*/  STG.E.64 desc[UR6][R2.64+0x8], R14 ;  /* 0x0000080e02007986 */ /* 0x000fe2000c101b06 */
[----:B------:R-:W-:Y:S05]  /*0c30*/  EXIT ;  /* 0x000000000000794d */ /* 0x000fea0003800000 */
.L_x_0:
[----:B------:R-:W-:-:S04]  /*0c40*/  ISETP.LE.AND P0, PT, R9, UR4, PT ;  /* 0x0000000409007c0c */ /* 0x000fc8000bf03270 */
[----:B------:R-:W-:-:S13]  /*0c50*/  ISETP.GE.OR P0, PT, R3, R8, P0 ;  /* 0x000000080300720c */ /* 0x000fda0000706670 */
[----:B------:R-:W-:Y:S05]  /*0c60*/  @P0 EXIT ;  /* 0x000000000000094d */ /* 0x000fea0003800000 */
[----:B------:R-:W0:Y:S01]  /*0c70*/  LDC R0, c[0x0][0x3a0] ;  /* 0x0000e800ff007b82 */ /* 0x000e220000000800 */
[----:B------:R-:W-:Y:S02]  /*0c80*/  CS2R R16, SRZ ;  /* 0x0000000000107805 */ /* 0x000fe4000001ff00 */
[----:B0-----:R-:W-:-:S13]  /*0c90*/  ISETP.GE.AND P0, PT, R0, 0x1, PT ;  /* 0x000000010000780c */ /* 0x001fda0003f06270 */
[----:B------:R-:W-:Y:S05]  /*0ca0*/  @!P0 BRA `(.L_x_6) ;  /* 0x0000000400d88947 */ /* 0x000fea0003800000 */
[C---:B------:R-:W-:Y:S01]  /*0cb0*/  ISETP.GE.U32.AND P1, PT, R0.reuse, 0x8, PT ;  /* 0x000000080000780c */ /* 0x040fe20003f26070 */
[C---:B------:R-:W-:Y:S01]  /*0cc0*/  IMAD R4, R0.reuse, UR4, RZ ;  /* 0x0000000400047c24 */ /* 0x040fe2000f8e02ff */
[----:B------:R-:W-:Y:S02]  /*0cd0*/  LOP3.LUT R2, R0, 0x7, RZ, 0xc0, !PT ;  /* 0x0000000700027812 */ /* 0x000fe400078ec0ff */
[----:B------:R-:W-:Y:S02]  /*0ce0*/  CS2R R16, SRZ ;  /* 0x0000000000107805 */ /* 0x000fe4000001ff00 */
[----:B------:R-:W-:Y:S02]  /*0cf0*/  MOV R5, RZ ;  /* 0x000000ff00057202 */ /* 0x000fe40000000f00 */
[----:B------:R-:W-:-:S05]  /*0d00*/  ISETP.NE.AND P0, PT, R2, RZ, PT ;  /* 0x000000ff0200720c */ /* 0x000fca0003f05270 */
[----:B------:R-:W-:Y:S08]  /*0d10*/  @!P1 BRA `(.L_x_7) ;  /* 0x0000000000bc9947 */ /* 0x000ff00003800000 */
[----:B------:R-:W0:Y:S01]  /*0d20*/  LDC.64 R6, c[0x0][0x388] ;  /* 0x0000e200ff067b82 */ /* 0x000e220000000a00 */
[----:B------:R-:W-:Y:S01]  /*0d30*/  LOP3.LUT R5, R0, 0x7ffffff8, RZ, 0xc0, !PT ;  /* 0x7ffffff800057812 */ /* 0x000fe200078ec0ff */
[----:B------:R-:W-:Y:S01]  /*0d40*/  IMAD.MOV.U32 R33, RZ, RZ, R3 ;  /* 0x000000ffff217224 */ /* 0x000fe200078e0003 */
[----:B------:R-:W-:-:S03]  /*0d50*/  CS2R R16, SRZ ;  /* 0x0000000000107805 */ /* 0x000fc6000001ff00 */
[----:B------:R-:W-:Y:S02]  /*0d60*/  IMAD.MOV R32, RZ, RZ, -R5 ;  /* 0x000000ffff207224 */ /* 0x000fe400078e0a05 */
[----:B0-----:R-:W-:-:S03]  /*0d70*/  IMAD.WIDE.U32 R6, R4, 0x8, R6 ;  /* 0x0000000804067825 */ /* 0x001fc600078e0006 */
[----:B------:R-:W-:-:S04]  /*0d80*/  IADD3 R6, P1, PT, R6, 0x20, RZ ;  /* 0x0000002006067810 */ /* 0x000fc80007f3e0ff */
[----:B------:R-:W-:-:S09]  /*0d90*/  IADD3.X R7, PT, PT, RZ, R7, RZ, P1, !PT ;  /* 0x00000007ff077210 */ /* 0x000fd20000ffe4ff */
.L_x_8:
[----:B------:R-:W0:Y:S01]  /*0da0*/  LDC.64 R34, c[0x0][0x380] ;  /* 0x0000e000ff227b82 */ /* 0x000e220000000a00 */
[----:B------:R-:W2:Y:S04]  /*0db0*/  LDG.E.64 R20, desc[UR6][R6.64+-0x20] ;  /* 0xffffe00606147981 */ /* 0x000ea8000c1e1b00 */
[----:B------:R-:W3:Y:S04]  /*0dc0*/  LDG.E.64 R26, desc[UR6][R6.64+-0x18] ;  /* 0xffffe806061a7981 */ /* 0x000ee8000c1e1b00 */
[----:B------:R-:W4:Y:S04]  /*0dd0*/  LDG.E.64 R22, desc[UR6][R6.64+-0x10] ;  /* 0xfffff00606167981 */ /* 0x000f28000c1e1b00 */
[----:B------:R-:W5:Y:S01]  /*0de0*/  LDG.E.64 R10, desc[UR6][R6.64+-0x8] ;  /* 0xfffff806060a7981 */ /* 0x000f62000c1e1b00 */
[----:B0-----:R-:W-:-:S05]  /*0df0*/  IMAD.WIDE R34, R33, 0x8, R34 ;  /* 0x0000000821227825 */ /* 0x001fca00078e0222 */
[----:B------:R-:W2:Y:S01]  /*0e00*/  LDG.E.64 R14, desc[UR6][R34.64] ;  /* 0x00000006220e7981 */ /* 0x000ea2000c1e1b00 */
[----:B------:R-:W-:-:S05]  /*0e10*/  IMAD.WIDE R36, R8, 0x8, R34 ;  /* 0x0000000808247825 */ /* 0x000fca00078e0222 */
[----:B------:R-:W3:Y:S01]  /*0e20*/  LDG.E.64 R18, desc[UR6][R36.64] ;  /* 0x0000000624127981 */ /* 0x000ee2000c1e1b00 */
[----:B------:R-:W-:-:S05]  /*0e30*/  IMAD.WIDE R28, R8, 0x8, R36 ;  /* 0x00000008081c7825 */ /* 0x000fca00078e0224 */
[----:B------:R0:W4:Y:S02]  /*0e40*/  LDG.E.64 R24, desc[UR6][R28.64] ;  /* 0x000000061c187981 */ /* 0x000124000c1e1b00 */
[----:B0-----:R-:W-:-:S05]  /*0e50*/  IMAD.WIDE R28, R8, 0x8, R28 ;  /* 0x00000008081c7825 */ /* 0x001fca00078e021c */
[----:B------:R0:W5:Y:S01]  /*0e60*/  LDG.E.64 R12, desc[UR6][R28.64] ;  /* 0x000000061c0c7981 */ /* 0x000162000c1e1b00 */
[----:B------:R-:W-:-:S04]  /*0e70*/  IMAD.WIDE R30, R8, 0x8, R28 ;  /* 0x00000008081e7825 */ /* 0x000fc800078e021c */
[----:B------:R-:W-:-:S04]  /*0e80*/  IMAD.WIDE R36, R8, 0x8, R30 ;  /* 0x0000000808247825 */ /* 0x000fc800078e021e */
[----:B------:R-:W-:-:S04]  /*0e90*/  IMAD.WIDE R34, R8, 0x8, R36 ;  /* 0x0000000808227825 */ /* 0x000fc800078e0224 */
[----:B0-----:R-:W-:-:S06]  /*0ea0*/  IMAD.WIDE R28, R8, 0x8, R34 ;  /* 0x00000008081c7825 */ /* 0x001fcc00078e0222 */
[----:B------:R-:W5:Y:S01]  /*0eb0*/  LDG.E.64 R28, desc[UR6][R28.64] ;  /* 0x000000061c1c7981 */ /* 0x000f62000c1e1b00 */
[----:B--2---:R-:W-:-:S03]  /*0ec0*/  DFMA R20, R14, R20, R16 ;  /* 0x000000140e14722b */ /* 0x004fc60000000010 */
[----:B------:R-:W2:Y:S04]  /*0ed0*/  LDG.E.64 R14, desc[UR6][R6.64] ;  /* 0x00000006060e7981 */ /* 0x000ea8000c1e1b00 */
[----:B------:R-:W2:Y:S01]  /*0ee0*/  LDG.E.64 R16, desc[UR6][R30.64] ;  /* 0x000000061e107981 */ /* 0x000ea2000c1e1b00 */
[----:B---3--:R-:W-:-:S03]  /*0ef0*/  DFMA R26, R18, R26, R20 ;  /* 0x0000001a121a722b */ /* 0x008fc60000000014 */
[----:B------:R-:W3:Y:S04]  /*0f00*/  LDG.E.64 R18, desc[UR6][R6.64+0x8] ;  /* 0x0000080606127981 */ /* 0x000ee8000c1e1b00 */
[----:B------:R-:W3:Y:S01]  /*0f10*/  LDG.E.64 R20, desc[UR6][R36.64] ;  /* 0x0000000624147981 */ /* 0x000ee2000c1e1b00 */
[----:B----4-:R-:W-:-:S03]  /*0f20*/  DFMA R22, R24, R22, R26 ;  /* 0x000000161816722b */ /* 0x010fc6000000001a */
[----:B------:R-:W4:Y:S04]  /*0f30*/  LDG.E.64 R24, desc[UR6][R6.64+0x10] ;  /* 0x0000100606187981 */ /* 0x000f28000c1e1b00 */
[----:B------:R-:W4:Y:S04]  /*0f40*/  LDG.E.64 R26, desc[UR6][R34.64] ;  /* 0x00000006221a7981 */ /* 0x000f28000c1e1b00 */
[----:B------:R0:W4:Y:S01]  /*0f50*/  LDG.E.64 R30, desc[UR6][R6.64+0x18] ;  /* 0x00001806061e7981 */ /* 0x000122000c1e1b00 */
[----:B-----5:R-:W-:Y:S01]  /*0f60*/  DFMA R10, R12, R10, R22 ;  /* 0x0000000a0c0a722b */ /* 0x020fe20000000016 */
[----:B------:R-:W-:-:S04]  /*0f70*/  IADD3 R32, PT, PT, R32, 0x8, RZ ;  /* 0x0000000820207810 */ /* 0x000fc80007ffe0ff */
[----:B------:R-:W-:Y:S02]  /*0f80*/  ISETP.NE.AND P1, PT, R32, RZ, PT ;  /* 0x000000ff2000720c */ /* 0x000fe40003f25270 */
[----:B0-----:R-:W-:Y:S02]  /*0f90*/  IADD3 R6, P2, PT, R6, 0x40, RZ ;  /* 0x0000004006067810 */ /* 0x001fe40007f5e0ff */
[----:B------:R-:W-:-:S03]  /*0fa0*/  LEA R33, R8, R33, 0x3 ;  /* 0x0000002108217211 */ /* 0x000fc600078e18ff */
[----:B------:R-:W-:Y:S01]  /*0fb0*/  IMAD.X R7, RZ, RZ, R7, P2 ;  /* 0x000000ffff077224 */ /* 0x000fe200010e0607 */
[----:B--2---:R-:W-:-:S08]  /*0fc0*/  DFMA R10, R16, R14, R10 ;  /* 0x0000000e100a722b */ /* 0x004fd0000000000a */
[----:B---3--:R-:W-:-:S08]  /*0fd0*/  DFMA R10, R20, R18, R10 ;  /* 0x00000012140a722b */ /* 0x008fd0000000000a */
[----:B----4-:R-:W-:-:S08]  /*0fe0*/  DFMA R10, R26, R24, R10 ;  /* 0x000000181a0a722b */ /* 0x010fd0000000000a */
[----:B------:R-:W-:Y:S01]  /*0ff0*/  DFMA R16, R28, R30, R10 ;  /* 0x0000001e1c10722b */ /* 0x000fe2000000000a */
[----:B------:R-:W-:Y:S10]  /*1000*/  @P1 BRA `(.L_x_8) ;  /* 0xfffffffc00641947 */ /* 0x000ff4000383ffff */
.L_x_7:
[----:B------:R-:W-:Y:S05]  /*1010*/  @!P0 BRA `(.L_x_6) ;  /* 0x0000000000fc8947 */ /* 0x000fea0003800000 */
[----:B------:R-:W-:Y:S02]  /*1020*/  ISETP.GE.U32.AND P1, PT, R2, 0x4, PT ;  /* 0x000000040200780c */ /* 0x000fe40003f26070 */
[----:B------:R-:W-:-:S04]  /*1030*/  LOP3.LUT R30, R0, 0x3, RZ, 0xc0, !PT ;  /* 0x00000003001e7812 */ /* 0x000fc800078ec0ff */
[----:B------:R-:W-:-:S07]  /*1040*/  ISETP.NE.AND P0, PT, R30, RZ, PT ;  /* 0x000000ff1e00720c */ /* 0x000fce0003f05270 */
[----:B------:R-:W-:Y:S06]  /*1050*/  @!P1 BRA `(.L_x_9) ;  /* 0x00000000006c9947 */ /* 0x000fec0003800000 */
[----:B------:R-:W0:Y:S01]  /*1060*/  LDC.64 R12, c[0x0][0x388] ;  /* 0x0000e200ff0c7b82 */ /* 0x000e220000000a00 */
[C---:B------:R-:W-:Y:S01]  /*1070*/  IMAD.IADD R15, R4.reuse, 0x1, R5 ;  /* 0x00000001040f7824 */ /* 0x040fe200078e0205 */
[----:B------:R-:W-:Y:S01]  /*1080*/  IADD3 R2, P1, PT, R4, R5, RZ ;  /* 0x0000000504027210 */ /* 0x000fe20007f3e0ff */
[----:B------:R-:W-:-:S03]  /*1090*/  IMAD R7, R5, R8, R3 ;  /* 0x0000000805077224 */ /* 0x000fc600078e0203 */
[----:B------:R-:W-:Y:S02]  /*10a0*/  IADD3.X R14, PT, PT, RZ, RZ, RZ, P1, !PT ;  /* 0x000000ffff0e7210 */ /* 0x000fe40000ffe4ff */
[----:B------:R-:W1:Y:S08]  /*10b0*/  LDC.64 R26, c[0x0][0x380] ;  /* 0x0000e000ff1a7b82 */ /* 0x000e700000000a00 */
[----:B------:R-:W2:Y:S01]  /*10c0*/  LDC.64 R10, c[0x0][0x388] ;  /* 0x0000e200ff0a7b82 */ /* 0x000ea20000000a00 */
[----:B0-----:R-:W-:-:S06]  /*10d0*/  IMAD.WIDE.U32 R12, R15, 0x8, R12 ;  /* 0x000000080f0c7825 */ /* 0x001fcc00078e000c */
[----:B------:R-:W3:Y:S01]  /*10e0*/  LDG.E.64 R12, desc[UR6][R12.64] ;  /* 0x000000060c0c7981 */ /* 0x000ee2000c1e1b00 */
[----:B-1----:R-:W-:-:S05]  /*10f0*/  IMAD.WIDE R26, R7, 0x8, R26 ;  /* 0x00000008071a7825 */ /* 0x002fca00078e021a */
[----:B------:R-:W3:Y:S01]  /*1100*/  LDG.E.64 R6, desc[UR6][R26.64] ;  /* 0x000000061a067981 */ /* 0x000ee2000c1e1b00 */
[----:B--2---:R-:W-:Y:S01]  /*1110*/  LEA R10, P1, R2, R10, 0x3 ;  /* 0x0000000a020a7211 */ /* 0x004fe200078218ff */
[----:B------:R-:W-:-:S03]  /*1120*/  IMAD.WIDE R28, R8, 0x8, R26 ;  /* 0x00000008081c7825 */ /* 0x000fc600078e021a */
[----:B------:R-:W-:Y:S02]  /*1130*/  LEA.HI.X R11, R2, R11, R14, 0x3, P1 ;  /* 0x0000000b020b7211 */ /* 0x000fe400008f1c0e */
[----:B------:R-:W2:Y:S01]  /*1140*/  LDG.E.64 R20, desc[UR6][R28.64] ;  /* 0x000000061c147981 */ /* 0x000ea2000c1e1b00 */
[----:B------:R-:W-:-:S03]  /*1150*/  IMAD.WIDE R32, R8, 0x8, R28 ;  /* 0x0000000808207825 */ /* 0x000fc600078e021c */
[----:B------:R-:W2:Y:S04]  /*1160*/  LDG.E.64 R22, desc[UR6][R10.64+0x8] ;  /* 0x000008060a167981 */ /* 0x000ea8000c1e1b00 */
[----:B------:R-:W4:Y:S01]  /*1170*/  LDG.E.64 R14, desc[UR6][R32.64] ;  /* 0x00000006200e7981 */ /* 0x000f22000c1e1b00 */
[----:B------:R-:W-:-:S03]  /*1180*/  IMAD.WIDE R34, R8, 0x8, R32 ;  /* 0x0000000808227825 */ /* 0x000fc600078e0220 */
[----:B------:R-:W4:Y:S04]  /*1190*/  LDG.E.64 R18, desc[UR6][R10.64+0x10] ;  /* 0x000010060a127981 */ /* 0x000f28000c1e1b00 */
[----:B------:R-:W5:Y:S04]  /*11a0*/  LDG.E.64 R24, desc[UR6][R10.64+0x18] ;  /* 0x000018060a187981 */ /* 0x000f68000c1e1b00 */
[----:B------:R-:W5:Y:S01]  /*11b0*/  LDG.E.64 R34, desc[UR6][R34.64] ;  /* 0x0000000622227981 */ /* 0x000f62000c1e1b00 */
[----:B------:R-:W-:Y:S01]  /*11c0*/  VIADD R5, R5, 0x4 ;  /* 0x0000000405057836 */ /* 0x000fe20000000000 */
[----:B---3--:R-:W-:-:S08]  /*11d0*/  DFMA R6, R6, R12, R16 ;  /* 0x0000000c0606722b */ /* 0x008fd00000000010 */
[----:B--2---:R-:W-:-:S08]  /*11e0*/  DFMA R6, R20, R22, R6 ;  /* 0x000000161406722b */ /* 0x004fd00000000006 */
[----:B----4-:R-:W-:-:S08]  /*11f0*/  DFMA R6, R14, R18, R6 ;  /* 0x000000120e06722b */ /* 0x010fd00000000006 */
[----:B-----5:R-:W-:-:S11]  /*1200*/  DFMA R16, R34, R24, R6 ;  /* 0x000000182210722b */ /* 0x020fd60000000006 */
.L_x_9:
[----:B------:R-:W-:Y:S05]  /*1210*/  @!P0 BRA `(.L_x_6) ;  /* 0x00000000007c8947 */ /* 0x000fea0003800000 */
[----:B------:R-:W-:Y:S01]  /*1220*/  ISETP.NE.AND P1, PT, R30, 0x1, PT ;  /* 0x000000011e00780c */ /* 0x000fe20003f25270 */
[----:B------:R-:W0:Y:S01]  /*1230*/  LDC.64 R12, c[0x0][0x388] ;  /* 0x0000e200ff0c7b82 */ /* 0x000e220000000a00 */
[----:B------:R-:W-:-:S04]  /*1240*/  LOP3.LUT R0, R0, 0x1, RZ, 0xc0, !PT ;  /* 0x0000000100007812 */ /* 0x000fc800078ec0ff */
[----:B------:R-:W-:-:S03]  /*1250*/  ISETP.NE.U32.AND P0, PT, R0, 0x1, PT ;  /* 0x000000010000780c */ /* 0x000fc60003f05070 */
[----:B------:R-:W1:Y:S04]  /*1260*/  LDC.64 R6, c[0x0][0x380] ;  /* 0x0000e000ff067b82 */ /* 0x000e680000000a00 */
[CC--:B------:R-:W-:Y:S01]  /*1270*/  @P1 IADD3 R23, PT, PT, R4.reuse, R5.reuse, RZ ;  /* 0x0000000504171210 */ /* 0x0c0fe20007ffe0ff */
[C---:B------:R-:W-:Y:S01]  /*1280*/  @P1 IMAD R21, R5.reuse, R8, R3 ;  /* 0x0000000805151224 */ /* 0x040fe200078e0203 */
[----:B------:R-:W-:Y:S01]  /*1290*/  @P1 IADD3 R0, P2, PT, R4, R5, RZ ;  /* 0x0000000504001210 */ /* 0x000fe20007f5e0ff */
[----:B------:R-:W-:Y:S01]  /*12a0*/  @P1 VIADD R5, R5, 0x2 ;  /* 0x0000000205051836 */ /* 0x000fe20000000000 */
[----:B------:R-:W2:Y:S02]  /*12b0*/  @P1 LDC.64 R18, c[0x0][0x388] ;  /* 0x0000e200ff121b82 */ /* 0x000ea40000000a00 */
[----:B------:R-:W-:-:S06]  /*12c0*/  @P1 IADD3.X R2, PT, PT, RZ, RZ, RZ, P2, !PT ;  /* 0x000000ffff021210 */ /* 0x000fcc00017fe4ff */
[----:B------:R-:W3:Y:S01]  /*12d0*/  LDC.64 R14, c[0x0][0x380] ;  /* 0x0000e000ff0e7b82 */ /* 0x000ee20000000a00 */
[----:B0-----:R-:W-:-:S06]  /*12e0*/  @P1 IMAD.WIDE.U32 R12, R23, 0x8, R12 ;  /* 0x00000008170c1825 */ /* 0x001fcc00078e000c */
[----:B------:R-:W4:Y:S01]  /*12f0*/  @P1 LDG.E.64 R12, desc[UR6][R12.64] ;  /* 0x000000060c0c1981 */ /* 0x000f22000c1e1b00 */
[----:B------:R-:W0:Y:S01]  /*1300*/  LDC.64 R10, c[0x0][0x388] ;  /* 0x0000e200ff0a7b82 */ /* 0x000e220000000a00 */
[----:B-1----:R-:W-:-:S05]  /*1310*/  @P1 IMAD.WIDE R20, R21, 0x8, R6 ;  /* 0x0000000815141825 */ /* 0x002fca00078e0206 */
[----:B------:R-:W4:Y:S01]  /*1320*/  @P1 LDG.E.64 R6, desc[UR6][R20.64] ;  /* 0x0000000614061981 */ /* 0x000f22000c1e1b00 */
[----:B--2---:R-:W-:Y:S01]  /*1330*/  @P1 LEA R18, P2, R0, R18, 0x3 ;  /* 0x0000001200121211 */ /* 0x004fe200078418ff */
[----:B------:R-:W-:-:S03]  /*1340*/  @P1 IMAD.WIDE R22, R8, 0x8, R20 ;  /* 0x0000000808161825 */ /* 0x000fc600078e0214 */
[----:B------:R-:W-:Y:S01]  /*1350*/  @P1 LEA.HI.X R19, R0, R19, R2, 0x3, P2 ;  /* 0x0000001300131211 */ /* 0x000fe200010f1c02 */
[----:B------:R-:W-:Y:S02]  /*1360*/  @!P0 IMAD R25, R5, R8, R3 ;  /* 0x0000000805198224 */ /* 0x000fe400078e0203 */
[----:B------:R-:W-:Y:S01]  /*1370*/  @!P0 IMAD.IADD R5, R4, 0x1, R5 ;  /* 0x0000000104058824 */ /* 0x000fe200078e0205 */
[----:B------:R-:W2:Y:S01]  /*1380*/  @P1 LDG.E.64 R22, desc[UR6][R22.64] ;  /* 0x0000000616161981 */ /* 0x000ea2000c1e1b00 */
[----:B---3--:R-:W-:-:S03]  /*1390*/  @!P0 IMAD.WIDE R14, R25, 0x8, R14 ;  /* 0x00000008190e8825 */ /* 0x008fc600078e020e */
[----:B------:R-:W2:Y:S01]  /*13a0*/  @P1 LDG.E.64 R18, desc[UR6][R18.64+0x8] ;  /* 0x0000080612121981 */ /* 0x000ea2000c1e1b00 */
[----:B0-----:R-:W-:-:S03]  /*13b0*/  @!P0 IMAD.WIDE.U32 R10, R5, 0x8, R10 ;  /* 0x00000008050a8825 */ /* 0x001fc600078e000a */
[----:B------:R-:W3:Y:S04]  /*13c0*/  @!P0 LDG.E.64 R14, desc[UR6][R14.64] ;  /* 0x000000060e0e8981 */ /* 0x000ee8000c1e1b00 */
[----:B------:R-:W3:Y:S01]  /*13d0*/  @!P0 LDG.E.64 R10, desc[UR6][R10.64] ;  /* 0x000000060a0a8981 */ /* 0x000ee2000c1e1b00 */
[----:B----4-:R-:W-:-:S08]  /*13e0*/  @P1 DFMA R6, R6, R12, R16 ;  /* 0x0000000c0606122b */ /* 0x010fd00000000010 */
[----:B--2---:R-:W-:-:S08]  /*13f0*/  @P1 DFMA R16, R22, R18, R6 ;  /* 0x000000121610122b */ /* 0x004fd00000000006 */
[----:B---3--:R-:W-:-:S11]  /*1400*/  @!P0 DFMA R16, R14, R10, R16 ;  /* 0x0000000a0e10822b */ /* 0x008fd60000000010 */
.L_x_6:
[----:B------:R-:W0:Y:S01]  /*1410*/  LDC.64 R4, c[0x0][0x390] ;  /* 0x0000e400ff047b82 */ /* 0x000e220000000a00 */
[----:B------:R-:W-:-:S04]  /*1420*/  IMAD R3, R3, R9, UR4 ;  /* 0x0000000403037e24 */ /* 0x000fc8000f8e0209 */
[----:B0-----:R-:W-:-:S05]  /*1430*/  IMAD.WIDE R4, R3, 0x8, R4 ;  /* 0x0000000803047825 */ /* 0x001fca00078e0204 */
[----:B------:R-:W-:Y:S01]  /*1440*/  STG.E.64 desc[UR6][R4.64], R16 ;  /* 0x0000001004007986 */ /* 0x000fe2000c101b06 */
[----:B------:R-:W-:Y:S05]  /*1450*/  EXIT ;  /* 0x000000000000794d */ /* 0x000fea0003800000 */
.L_x_10:
[----:B------:R-:W-:-:S00]  /*1460*/  BRA `(.L_x_10) ;  /* 0xfffffffc00fc7947 */ /* 0x000fc0000383ffff */
[----:B------:R-:W-:-:S00]  /*1470*/  NOP ;  /* 0x0000000000007918 */ /* 0x000fc00000000000 */
        /* <DEDUP_REMOVED lines=8> */
.L_x_11:


//--------------------- .nv.shared.reserved.0     --------------------------
	.section	.nv.shared.reserved.0,"aw",@nobits
	.weak		__nv_reservedSMEM_offset_0_alias
	.size		__nv_reservedSMEM_offset_0_alias, 0, 64
	.other		__nv_reservedSMEM_offset_0_alias,@"STO_CUDA_RESERVED_SHARED STV_DEFAULT"
__nv_reservedSMEM_offset_0_alias:
	.zero		0
	.zero		64


//--------------------- .nv.constant0._Z4atbtPKdS0_Pdiii --------------------------
	.section	.nv.constant0._Z4atbtPKdS0_Pdiii,"a",@progbits
	.sectionflags	@""
	.align	4
.nv.constant0._Z4atbtPKdS0_Pdiii:
	.zero		932


//--------------------- SYMBOLS --------------------------

	.type		.nv.reservedSmem.offset0,@object
	.size		.nv.reservedSmem.offset0,0x4
